	.headerflags	@"EF_CUDA_TEXMODE_UNIFIED EF_CUDA_64BIT_ADDRESS EF_CUDA_ACCELERATORS EF_CUDA_SM90 EF_CUDA_VIRTUAL_SM(EF_CUDA_SM90)"
	.elftype	@"ET_EXEC"


//--------------------- .nv.info                  --------------------------
	.section	.nv.info,"",@"SHT_CUDA_INFO"
	.align	4


	//----- nvinfo : EIATTR_REGCOUNT
	.align		4
        /*0000*/ 	.byte	0x04, 0x2f
        /*0002*/ 	.short	(.L_1 - .L_0)
	.align		4
.L_0:
        /*0004*/ 	.word	index@(triton_poi_fused_max_pool2d_with_indices_9)
        /*0008*/ 	.word	0x00000012


	//----- nvinfo : EIATTR_MIN_STACK_SIZE
	.align		4
.L_1:
        /*000c*/ 	.byte	0x04, 0x12
        /*000e*/ 	.short	(.L_3 - .L_2)
	.align		4
.L_2:
        /*0010*/ 	.word	index@(triton_poi_fused_max_pool2d_with_indices_9)
        /*0014*/ 	.word	0x00000000


	//----- nvinfo : EIATTR_FRAME_SIZE
	.align		4
.L_3:
        /*0018*/ 	.byte	0x04, 0x11
        /*001a*/ 	.short	(.L_5 - .L_4)
	.align		4
.L_4:
        /*001c*/ 	.word	index@(triton_poi_fused_max_pool2d_with_indices_9)
        /*0020*/ 	.word	0x00000000


	//----- nvinfo : EIATTR_MIN_STACK_SIZE
	.align		4
.L_5:
        /*0024*/ 	.byte	0x04, 0x12
        /*0026*/ 	.short	(.L_7 - .L_6)
	.align		4
.L_6:
        /*0028*/ 	.word	index@(triton_poi_fused_max_pool2d_with_indices_9)
        /*002c*/ 	.word	0x00000000
.L_7:


//--------------------- .nv.info.triton_poi_fused_max_pool2d_with_indices_9 --------------------------
	.section	.nv.info.triton_poi_fused_max_pool2d_with_indices_9,"",@"SHT_CUDA_INFO"
	.sectionflags	@""
	.align	4


	//----- nvinfo : EIATTR_CUDA_API_VERSION
	.align		4
        /*0000*/ 	.byte	0x04, 0x37
        /*0002*/ 	.short	(.L_9 - .L_8)
.L_8:
        /*0004*/ 	.word	0x0000007c


	//----- nvinfo : EIATTR_KPARAM_INFO
	.align		4
.L_9:
        /*0008*/ 	.byte	0x04, 0x17
        /*000a*/ 	.short	(.L_11 - .L_10)
.L_10:
        /*000c*/ 	.word	0x00000000
        /*0010*/ 	.short	0x0003
        /*0012*/ 	.short	0x0018
        /*0014*/ 	.byte	0x00, 0xf0, 0x11, 0x00


	//----- nvinfo : EIATTR_KPARAM_INFO
	.align		4
.L_11:
        /*0018*/ 	.byte	0x04, 0x17
        /*001a*/ 	.short	(.L_13 - .L_12)
.L_12:
        /*001c*/ 	.word	0x00000000
        /*0020*/ 	.short	0x0002
        /*0022*/ 	.short	0x0010
        /*0024*/ 	.byte	0x00, 0xf4, 0x21, 0x00


	//----- nvinfo : EIATTR_KPARAM_INFO
	.align		4
.L_13:
        /*0028*/ 	.byte	0x04, 0x17
        /*002a*/ 	.short	(.L_15 - .L_14)
.L_14:
        /*002c*/ 	.word	0x00000000
        /*0030*/ 	.short	0x0001
        /*0032*/ 	.short	0x0008
        /*0034*/ 	.byte	0x00, 0xf4, 0x21, 0x00


	//----- nvinfo : EIATTR_KPARAM_INFO
	.align		4
.L_15:
        /*0038*/ 	.byte	0x04, 0x17
        /*003a*/ 	.short	(.L_17 - .L_16)
.L_16:
        /*003c*/ 	.word	0x00000000
        /*0040*/ 	.short	0x0000
        /*0042*/ 	.short	0x0000
        /*0044*/ 	.byte	0x00, 0xf4, 0x21, 0x00


	//----- nvinfo : EIATTR_SPARSE_MMA_MASK
	.align		4
.L_17:
        /*0048*/ 	.byte	0x03, 0x50
        /*004a*/ 	.short	0x0000


	//----- nvinfo : EIATTR_MAXREG_COUNT
	.align		4
        /*004c*/ 	.byte	0x03, 0x1b
        /*004e*/ 	.short	0x00ff


	//----- nvinfo : EIATTR_EXIT_INSTR_OFFSETS
	.align		4
        /*0050*/ 	.byte	0x04, 0x1c
        /*0052*/ 	.short	(.L_19 - .L_18)


	//   ....[0]....
.L_18:
        /*0054*/ 	.word	0x00000290


	//----- nvinfo : EIATTR_REQNTID
	.align		4
.L_19:
        /*0058*/ 	.byte	0x04, 0x10
        /*005a*/ 	.short	(.L_21 - .L_20)
.L_20:
        /*005c*/ 	.word	0x00000080
        /*0060*/ 	.word	0x00000001
        /*0064*/ 	.word	0x00000001


	//----- nvinfo : EIATTR_CBANK_PARAM_SIZE
	.align		4
.L_21:
        /*0068*/ 	.byte	0x03, 0x19
        /*006a*/ 	.short	0x001c


	//----- nvinfo : EIATTR_PARAM_CBANK
	.align		4
        /*006c*/ 	.byte	0x04, 0x0a
        /*006e*/ 	.short	(.L_23 - .L_22)
	.align		4
.L_22:
        /*0070*/ 	.word	index@(.nv.constant0.triton_poi_fused_max_pool2d_with_indices_9)
        /*0074*/ 	.short	0x0210
        /*0076*/ 	.short	0x001c


	//----- nvinfo : EIATTR_SW_WAR
	.align		4
.L_23:
        /*0078*/ 	.byte	0x04, 0x36
        /*007a*/ 	.short	(.L_25 - .L_24)
.L_24:
        /*007c*/ 	.word	0x00000008
.L_25:


//--------------------- .nv.callgraph             --------------------------
	.section	.nv.callgraph,"",@"SHT_CUDA_CALLGRAPH"
	.align	4
	.sectionentsize	8
	.align		4
        /*0000*/ 	.word	0x00000000
	.align		4
        /*0004*/ 	.word	0xffffffff
	.align		4
        /*0008*/ 	.word	0x00000000
	.align		4
        /*000c*/ 	.word	0xfffffffe
	.align		4
        /*0010*/ 	.word	0x00000000
	.align		4
        /*0014*/ 	.word	0xfffffffd
	.align		4
        /*0018*/ 	.word	0x00000000
	.align		4
        /*001c*/ 	.word	0xfffffffc


//--------------------- .text.triton_poi_fused_max_pool2d_with_indices_9 --------------------------
	.section	.text.triton_poi_fused_max_pool2d_with_indices_9,"ax",@progbits
	.align	128
        .global         triton_poi_fused_max_pool2d_with_indices_9
        .type           triton_poi_fused_max_pool2d_with_indices_9,@function
        .size           triton_poi_fused_max_pool2d_with_indices_9,(.L_x_1 - triton_poi_fused_max_pool2d_with_indices_9)
        .other          triton_poi_fused_max_pool2d_with_indices_9,@"STO_CUDA_ENTRY STV_DEFAULT"
triton_poi_fused_max_pool2d_with_indices_9:
.text.triton_poi_fused_max_pool2d_with_indices_9:
[----:B------:R-:W-:Y:S01]  /*0000*/  LDC R1, c[0x0][0x28] ;  /* 0x00000a00ff017b82 */ /* 0x000fe20000000800 */
[----:B------:R-:W1:Y:S07]  /*0010*/  S2R R0, SR_TID.X ;  /* 0x0000000000007919 */ /* 0x000e6e0000002100 */
[----:B------:R-:W2:Y:S01]  /*0020*/  LDC.64 R2, c[0x0][0x210] ;  /* 0x00008400ff027b82 */ /* 0x000ea20000000a00 */
[----:B------:R-:W-:Y:S01]  /*0030*/  ULDC.64 UR4, c[0x0][0x208] ;  /* 0x0000820000047ab9 */ /* 0x000fe20000000a00 */
[----:B------:R-:W-:Y:S01]  /*0040*/  ULDC.64 UR6, c[0x0][0x220] ;  /* 0x0000880000067ab9 */ /* 0x000fe20000000a00 */
[----:B------:R-:W3:Y:S01]  /*0050*/  S2R R11, SR_CTAID.X ;  /* 0x00000000000b7919 */ /* 0x000ee20000002500 */
[----:B-1----:R-:W-:-:S05]  /*0060*/  LOP3.LUT R0, R0, 0x7f, RZ, 0xc0, !PT ;  /* 0x0000007f00007812 */ /* 0x002fca00078ec0ff */
[----:B---3--:R-:W-:-:S05]  /*0070*/  IMAD R11, R11, 0x80, R0 ;  /* 0x000000800b0b7824 */ /* 0x008fca00078e0200 */
[----:B------:R-:W-:-:S04]  /*0080*/  LEA.HI R0, R11, R11, RZ, 0x1 ;  /* 0x0000000b0b007211 */ /* 0x000fc800078f08ff */
[C---:B------:R-:W-:Y:S01]  /*0090*/  LOP3.LUT R4, R0.reuse, 0x7ffffffe, RZ, 0xc0, !PT ;  /* 0x7ffffffe00047812 */ /* 0x040fe200078ec0ff */
[----:B------:R-:W-:-:S04]  /*00a0*/  IMAD.SHL.U32 R0, R0, 0x4, RZ ;  /* 0x0000000400007824 */ /* 0x000fc800078e00ff */
[----:B------:R-:W-:Y:S01]  /*00b0*/  IMAD.IADD R4, R11, 0x1, -R4 ;  /* 0x000000010b047824 */ /* 0x000fe200078e0a04 */
[----:B------:R-:W-:-:S05]  /*00c0*/  LOP3.LUT R5, R0, 0xfffffff8, RZ, 0xc0, !PT ;  /* 0xfffffff800057812 */ /* 0x000fca00078ec0ff */
[----:B------:R-:W-:-:S04]  /*00d0*/  IMAD R9, R4, 0x2, R5 ;  /* 0x0000000204097824 */ /* 0x000fc800078e0205 */
[----:B--2---:R-:W-:-:S04]  /*00e0*/  IMAD.WIDE R4, R9, 0x4, R2 ;  /* 0x0000000409047825 */ /* 0x004fc800078e0202 */
[----:B------:R-:W-:Y:S01]  /*00f0*/  VIADD R7, R9, 0x4 ;  /* 0x0000000409077836 */ /* 0x000fe20000000000 */
[----:B------:R-:W2:Y:S04]  /*0100*/  LDG.E.EL R0, desc[UR4][R4.64] ;  /* 0x0000000404007981 */ /* 0x000ea8000c2e1900 */
[----:B------:R-:W2:Y:S01]  /*0110*/  LDG.E.EL R13, desc[UR4][R4.64+0x4] ;  /* 0x00000404040d7981 */ /* 0x000ea2000c2e1900 */
[----:B------:R-:W-:-:S04]  /*0120*/  IMAD.WIDE R6, R7, 0x4, R2 ;  /* 0x0000000407067825 */ /* 0x000fc800078e0202 */
[----:B------:R-:W-:Y:S01]  /*0130*/  VIADD R9, R9, 0x5 ;  /* 0x0000000509097836 */ /* 0x000fe20000000000 */
[----:B------:R-:W3:Y:S03]  /*0140*/  LDG.E.EL R10, desc[UR4][R6.64] ;  /* 0x00000004060a7981 */ /* 0x000ee6000c2e1900 */
[----:B------:R-:W-:Y:S02]  /*0150*/  IMAD.WIDE R2, R9, 0x4, R2 ;  /* 0x0000000409027825 */ /* 0x000fe400078e0202 */
[----:B------:R-:W1:Y:S03]  /*0160*/  LDC.64 R8, c[0x0][0x218] ;  /* 0x00008600ff087b82 */ /* 0x000e660000000a00 */
[----:B------:R1:W4:Y:S02]  /*0170*/  LDG.E.EL R15, desc[UR4][R2.64] ;  /* 0x00000004020f7981 */ /* 0x000324000c2e1900 */
[----:B-1----:R-:W-:Y:S01]  /*0180*/  IMAD.WIDE R2, R11, 0x4, R8 ;  /* 0x000000040b027825 */ /* 0x002fe200078e0208 */
[----:B--2---:R-:W-:-:S02]  /*0190*/  FSETP.GT.AND P0, PT, R13, R0, PT ;  /* 0x000000000d00720b */ /* 0x004fc40003f04000 */
[----:B------:R-:W-:Y:S02]  /*01a0*/  FSETP.NAN.AND P2, PT, R13, R13, PT ;  /* 0x0000000d0d00720b */ /* 0x000fe40003f48000 */
[----:B---3--:R-:W-:-:S09]  /*01b0*/  FSETP.NAN.AND P1, PT, R10, R10, PT ;  /* 0x0000000a0a00720b */ /* 0x008fd20003f28000 */
[----:B------:R-:W-:Y:S02]  /*01c0*/  @!P0 FSEL R13, R13, R0, P2 ;  /* 0x000000000d0d8208 */ /* 0x000fe40001000000 */
[----:B----4-:R-:W-:Y:S02]  /*01d0*/  FSETP.NAN.AND P3, PT, R15, R15, PT ;  /* 0x0000000f0f00720b */ /* 0x010fe40003f68000 */
[----:B------:R-:W-:Y:S02]  /*01e0*/  FSETP.GEU.AND P2, PT, R13, R10, PT ;  /* 0x0000000a0d00720b */ /* 0x000fe40003f4e000 */
[----:B------:R-:W-:Y:S02]  /*01f0*/  SEL R0, RZ, 0x1, !P0 ;  /* 0x00000001ff007807 */ /* 0x000fe40004000000 */
[----:B------:R-:W-:Y:S02]  /*0200*/  @!P1 FSEL R10, R10, R13, !P2 ;  /* 0x0000000d0a0a9208 */ /* 0x000fe40005000000 */
[----:B------:R-:W-:-:S02]  /*0210*/  IADD3 R4, P1, R11, UR6, RZ ;  /* 0x000000060b047c10 */ /* 0x000fc4000ff3e0ff */
[----:B------:R-:W-:Y:S02]  /*0220*/  FSETP.GEU.AND P0, PT, R10, R15, PT ;  /* 0x0000000f0a00720b */ /* 0x000fe40003f0e000 */
[----:B------:R-:W-:Y:S02]  /*0230*/  SEL R0, R0, 0x2, P2 ;  /* 0x0000000200007807 */ /* 0x000fe40001000000 */
[----:B------:R-:W-:Y:S02]  /*0240*/  @!P3 SEL R15, R15, R10, !P0 ;  /* 0x0000000a0f0fb207 */ /* 0x000fe40004000000 */
[----:B------:R-:W-:Y:S02]  /*0250*/  LEA.HI.X.SX32 R5, R11, UR7, 0x1, P1 ;  /* 0x000000070b057c11 */ /* 0x000fe400088f0eff */
[----:B------:R-:W-:Y:S01]  /*0260*/  SEL R7, R0, 0x3, P0 ;  /* 0x0000000300077807 */ /* 0x000fe20000000000 */
[----:B------:R-:W-:Y:S04]  /*0270*/  STG.E desc[UR4][R2.64], R15 ;  /* 0x0000000f02007986 */ /* 0x000fe8000c101904 */
[----:B------:R-:W-:Y:S01]  /*0280*/  STG.E.U8 desc[UR4][R4.64], R7 ;  /* 0x0000000704007986 */ /* 0x000fe2000c101104 */
[----:B------:R-:W-:Y:S05]  /*0290*/  EXIT ;  /* 0x000000000000794d */ /* 0x000fea0003800000 */
.L_x_0:
[----:B------:R-:W-:-:S00]  /*02a0*/  BRA `(.L_x_0) ;  /* 0xfffffffc00fc7947 */ /* 0x000fc0000383ffff */
[----:B------:R-:W-:-:S00]  /*02b0*/  NOP ;  /* 0x0000000000007918 */ /* 0x000fc00000000000 */
        /* <DEDUP_REMOVED lines=12> */
.L_x_1:


//--------------------- .nv.constant0.triton_poi_fused_max_pool2d_with_indices_9 --------------------------
	.section	.nv.constant0.triton_poi_fused_max_pool2d_with_indices_9,"a",@progbits
	.sectionflags	@""
	.align	4
.nv.constant0.triton_poi_fused_max_pool2d_with_indices_9:
	.zero		556
